//
// Generated by NVIDIA NVVM Compiler
//
// Compiler Build ID: CL-36424714
// Cuda compilation tools, release 13.0, V13.0.88
// Based on NVVM 20.0.0
//

.version 9.0
.target sm_100
.address_size 64

	// .globl	_Z15kernel_functionPcS_ii

.visible .entry _Z15kernel_functionPcS_ii(
	.param .u64 .ptr .align 1 _Z15kernel_functionPcS_ii_param_0,
	.param .u64 .ptr .align 1 _Z15kernel_functionPcS_ii_param_1,
	.param .u32 _Z15kernel_functionPcS_ii_param_2,
	.param .u32 _Z15kernel_functionPcS_ii_param_3
)
{
	.reg .pred 	%p<3>;
	.reg .b16 	%rs<33>;
	.reg .b32 	%r<19>;
	.reg .b64 	%rd<8>;

	ld.param.u64 	%rd3, [_Z15kernel_functionPcS_ii_param_0];
	ld.param.u64 	%rd4, [_Z15kernel_functionPcS_ii_param_1];
	ld.param.u32 	%r9, [_Z15kernel_functionPcS_ii_param_2];
	add.s32 	%r10, %r9, 511;
	shr.s32 	%r11, %r10, 31;
	shr.u32 	%r12, %r11, 23;
	add.s32 	%r13, %r10, %r12;
	shr.s32 	%r14, %r13, 9;
	mov.u32 	%r15, %tid.x;
	mul.lo.s32 	%r1, %r14, %r15;
	add.s32 	%r16, %r1, %r14;
	min.s32 	%r2, %r9, %r16;
	setp.ge.s32 	%p1, %r1, %r2;
	@%p1 bra 	$L__BB0_3;
	sub.s32 	%r18, %r1, %r2;
	shl.b32 	%r17, %r1, 5;
	cvta.to.global.u64 	%rd1, %rd3;
	cvta.to.global.u64 	%rd2, %rd4;
$L__BB0_2:
	cvt.s64.s32 	%rd5, %r17;
	add.s64 	%rd6, %rd1, %rd5;
	ld.global.u8 	%rs1, [%rd6];
	add.s64 	%rd7, %rd2, %rd5;
	st.global.u8 	[%rd7], %rs1;
	ld.global.u8 	%rs2, [%rd6+1];
	st.global.u8 	[%rd7+1], %rs2;
	ld.global.u8 	%rs3, [%rd6+2];
	st.global.u8 	[%rd7+2], %rs3;
	ld.global.u8 	%rs4, [%rd6+3];
	st.global.u8 	[%rd7+3], %rs4;
	ld.global.u8 	%rs5, [%rd6+4];
	st.global.u8 	[%rd7+4], %rs5;
	ld.global.u8 	%rs6, [%rd6+5];
	st.global.u8 	[%rd7+5], %rs6;
	ld.global.u8 	%rs7, [%rd6+6];
	st.global.u8 	[%rd7+6], %rs7;
	ld.global.u8 	%rs8, [%rd6+7];
	st.global.u8 	[%rd7+7], %rs8;
	ld.global.u8 	%rs9, [%rd6+8];
	st.global.u8 	[%rd7+8], %rs9;
	ld.global.u8 	%rs10, [%rd6+9];
	st.global.u8 	[%rd7+9], %rs10;
	ld.global.u8 	%rs11, [%rd6+10];
	st.global.u8 	[%rd7+10], %rs11;
	ld.global.u8 	%rs12, [%rd6+11];
	st.global.u8 	[%rd7+11], %rs12;
	ld.global.u8 	%rs13, [%rd6+12];
	st.global.u8 	[%rd7+12], %rs13;
	ld.global.u8 	%rs14, [%rd6+13];
	st.global.u8 	[%rd7+13], %rs14;
	ld.global.u8 	%rs15, [%rd6+14];
	st.global.u8 	[%rd7+14], %rs15;
	ld.global.u8 	%rs16, [%rd6+15];
	st.global.u8 	[%rd7+15], %rs16;
	ld.global.u8 	%rs17, [%rd6+16];
	st.global.u8 	[%rd7+16], %rs17;
	ld.global.u8 	%rs18, [%rd6+17];
	st.global.u8 	[%rd7+17], %rs18;
	ld.global.u8 	%rs19, [%rd6+18];
	st.global.u8 	[%rd7+18], %rs19;
	ld.global.u8 	%rs20, [%rd6+19];
	st.global.u8 	[%rd7+19], %rs20;
	ld.global.u8 	%rs21, [%rd6+20];
	st.global.u8 	[%rd7+20], %rs21;
	ld.global.u8 	%rs22, [%rd6+21];
	st.global.u8 	[%rd7+21], %rs22;
	ld.global.u8 	%rs23, [%rd6+22];
	st.global.u8 	[%rd7+22], %rs23;
	ld.global.u8 	%rs24, [%rd6+23];
	st.global.u8 	[%rd7+23], %rs24;
	ld.global.u8 	%rs25, [%rd6+24];
	st.global.u8 	[%rd7+24], %rs25;
	ld.global.u8 	%rs26, [%rd6+25];
	st.global.u8 	[%rd7+25], %rs26;
	ld.global.u8 	%rs27, [%rd6+26];
	st.global.u8 	[%rd7+26], %rs27;
	ld.global.u8 	%rs28, [%rd6+27];
	st.global.u8 	[%rd7+27], %rs28;
	ld.global.u8 	%rs29, [%rd6+28];
	st.global.u8 	[%rd7+28], %rs29;
	ld.global.u8 	%rs30, [%rd6+29];
	st.global.u8 	[%rd7+29], %rs30;
	ld.global.u8 	%rs31, [%rd6+30];
	st.global.u8 	[%rd7+30], %rs31;
	ld.global.u8 	%rs32, [%rd6+31];
	st.global.u8 	[%rd7+31], %rs32;
	add.s32 	%r18, %r18, 1;
	setp.ne.s32 	%p2, %r18, 0;
	add.s32 	%r17, %r17, 32;
	@%p2 bra 	$L__BB0_2;
$L__BB0_3:
	ret;

}


// ===== COMPILED SASS (sm_100) =====

	.target	sm_100

	.elftype	@"ET_EXEC"


//--------------------- .note.nv.tkinfo           --------------------------
	.section	.note.nv.tkinfo,"",@"SHT_NOTE"
	.sectionflags	@"SHF_NOTE_NV_TKINFO"
	.tkinfo
        /*0018*/ 	.word	0x00000002
        /*0030*/ 	.string	""
        /*0030*/ 	.string	"ptxas"
        /*0030*/ 	.string	"Cuda compilation tools, release 13.0, V13.0.88"
        /*0030*/ 	.string	"Build cuda_13.0.r13.0/compiler.36424714_0"
        /*0030*/ 	.string	"-arch sm_100 -m 64 "



//--------------------- .note.nv.cuinfo           --------------------------
	.section	.note.nv.cuinfo,"",@"SHT_NOTE"
	.sectionflags	@"SHF_NOTE_NV_CUINFO"
        /*0018*/ 	.short	0x0002
        /*001a*/ 	.short	0x0064
        /*001c*/ 	.short	0x0082
	.zero		2


//--------------------- .nv.info                  --------------------------
	.section	.nv.info,"",@"SHT_CUDA_INFO"
	.align	4


	//----- nvinfo : EIATTR_REGCOUNT
	.align		4
        /*0000*/ 	.byte	0x04, 0x2f
        /*0002*/ 	.short	(.L_1 - .L_0)
	.align		4
.L_0:
        /*0004*/ 	.word	index@(_Z15kernel_functionPcS_ii)
        /*0008*/ 	.word	0x00000014


	//----- nvinfo : EIATTR_FRAME_SIZE
	.align		4
.L_1:
        /*000c*/ 	.byte	0x04, 0x11
        /*000e*/ 	.short	(.L_3 - .L_2)
	.align		4
.L_2:
        /*0010*/ 	.word	index@(_Z15kernel_functionPcS_ii)
        /*0014*/ 	.word	0x00000000


	//----- nvinfo : EIATTR_MIN_STACK_SIZE
	.align		4
.L_3:
        /*0018*/ 	.byte	0x04, 0x12
        /*001a*/ 	.short	(.L_5 - .L_4)
	.align		4
.L_4:
        /*001c*/ 	.word	index@(_Z15kernel_functionPcS_ii)
        /*0020*/ 	.word	0x00000000
.L_5:


//--------------------- .nv.compat                --------------------------
	.section	.nv.compat,"",@"SHT_CUDA_COMPAT_INFO"
	.align	4
        /*0000*/ 	.byte	0x02, 0x09, 0x00, 0x00, 0x02, 0x02, 0x01, 0x00, 0x02, 0x05, 0x05, 0x00, 0x03, 0x07, 0x01, 0x01
        /*0010*/ 	.byte	0x02, 0x03, 0x00, 0x00, 0x02, 0x06, 0x01, 0x00, 0x04, 0x0b, 0x08, 0x00, 0x09, 0x00, 0x00, 0x00
        /*0020*/ 	.byte	0x00, 0x00, 0x00, 0x00


//--------------------- .nv.info._Z15kernel_functionPcS_ii --------------------------
	.section	.nv.info._Z15kernel_functionPcS_ii,"",@"SHT_CUDA_INFO"
	.sectionflags	@""
	.align	4


	//----- nvinfo : EIATTR_CUDA_API_VERSION
	.align		4
        /*0000*/ 	.byte	0x04, 0x37
        /*0002*/ 	.short	(.L_7 - .L_6)
.L_6:
        /*0004*/ 	.word	0x00000082


	//----- nvinfo : EIATTR_KPARAM_INFO
	.align		4
.L_7:
        /*0008*/ 	.byte	0x04, 0x17
        /*000a*/ 	.short	(.L_9 - .L_8)
.L_8:
        /*000c*/ 	.word	0x00000000
        /*0010*/ 	.short	0x0003
        /*0012*/ 	.short	0x0014
        /*0014*/ 	.byte	0x00, 0xf0, 0x11, 0x00


	//----- nvinfo : EIATTR_KPARAM_INFO
	.align		4
.L_9:
        /*0018*/ 	.byte	0x04, 0x17
        /*001a*/ 	.short	(.L_11 - .L_10)
.L_10:
        /*001c*/ 	.word	0x00000000
        /*0020*/ 	.short	0x0002
        /*0022*/ 	.short	0x0010
        /*0024*/ 	.byte	0x00, 0xf0, 0x11, 0x00


	//----- nvinfo : EIATTR_KPARAM_INFO
	.align		4
.L_11:
        /*0028*/ 	.byte	0x04, 0x17
        /*002a*/ 	.short	(.L_13 - .L_12)
.L_12:
        /*002c*/ 	.word	0x00000000
        /*0030*/ 	.short	0x0001
        /*0032*/ 	.short	0x0008
        /*0034*/ 	.byte	0x00, 0xf5, 0x21, 0x00


	//----- nvinfo : EIATTR_KPARAM_INFO
	.align		4
.L_13:
        /*0038*/ 	.byte	0x04, 0x17
        /*003a*/ 	.short	(.L_15 - .L_14)
.L_14:
        /*003c*/ 	.word	0x00000000
        /*0040*/ 	.short	0x0000
        /*0042*/ 	.short	0x0000
        /*0044*/ 	.byte	0x00, 0xf5, 0x21, 0x00


	//----- nvinfo : EIATTR_SPARSE_MMA_MASK
	.align		4
.L_15:
        /*0048*/ 	.byte	0x03, 0x50
        /*004a*/ 	.short	0x0000


	//----- nvinfo : EIATTR_MAXREG_COUNT
	.align		4
        /*004c*/ 	.byte	0x03, 0x1b
        /*004e*/ 	.short	0x00ff


	//----- nvinfo : EIATTR_MERCURY_ISA_VERSION
	.align		4
        /*0050*/ 	.byte	0x03, 0x5f
        /*0052*/ 	.short	0x0101


	//----- nvinfo : EIATTR_VRC_CTA_INIT_COUNT
	.align		4
        /*0054*/ 	.byte	0x02, 0x4a
	.zero		1
	.zero		1


	//----- nvinfo : EIATTR_EXIT_INSTR_OFFSETS
	.align		4
        /*0058*/ 	.byte	0x04, 0x1c
        /*005a*/ 	.short	(.L_17 - .L_16)


	//   ....[0]....
.L_16:
        /*005c*/ 	.word	0x000000a0


	//   ....[1]....
        /*0060*/ 	.word	0x00000580


	//----- nvinfo : EIATTR_CRS_STACK_SIZE
	.align		4
.L_17:
        /*0064*/ 	.byte	0x04, 0x1e
        /*0066*/ 	.short	(.L_19 - .L_18)
.L_18:
        /*0068*/ 	.word	0x00000000


	//----- nvinfo : EIATTR_CBANK_PARAM_SIZE
	.align		4
.L_19:
        /*006c*/ 	.byte	0x03, 0x19
        /*006e*/ 	.short	0x0018


	//----- nvinfo : EIATTR_PARAM_CBANK
	.align		4
        /*0070*/ 	.byte	0x04, 0x0a
        /*0072*/ 	.short	(.L_21 - .L_20)
	.align		4
.L_20:
        /*0074*/ 	.word	index@(.nv.constant0._Z15kernel_functionPcS_ii)
        /*0078*/ 	.short	0x0380
        /*007a*/ 	.short	0x0018


	//----- nvinfo : EIATTR_SW_WAR
	.align		4
.L_21:
        /*007c*/ 	.byte	0x04, 0x36
        /*007e*/ 	.short	(.L_23 - .L_22)
.L_22:
        /*0080*/ 	.word	0x00000008
.L_23:


//--------------------- .nv.callgraph             --------------------------
	.section	.nv.callgraph,"",@"SHT_CUDA_CALLGRAPH"
	.align	4
	.sectionentsize	8
	.align		4
        /*0000*/ 	.word	0x00000000
	.align		4
        /*0004*/ 	.word	0xffffffff
	.align		4
        /*0008*/ 	.word	0x00000000
	.align		4
        /*000c*/ 	.word	0xfffffffe
	.align		4
        /*0010*/ 	.word	0x00000000
	.align		4
        /*0014*/ 	.word	0xfffffffd
	.align		4
        /*0018*/ 	.word	0x00000000
	.align		4
        /*001c*/ 	.word	0xfffffffc


//--------------------- .text._Z15kernel_functionPcS_ii --------------------------
	.section	.text._Z15kernel_functionPcS_ii,"ax",@progbits
	.align	128
        .global         _Z15kernel_functionPcS_ii
        .type           _Z15kernel_functionPcS_ii,@function
        .size           _Z15kernel_functionPcS_ii,(.L_x_2 - _Z15kernel_functionPcS_ii)
        .other          _Z15kernel_functionPcS_ii,@"STO_CUDA_ENTRY STV_DEFAULT"
_Z15kernel_functionPcS_ii:
.text._Z15kernel_functionPcS_ii:
[----:B------:R-:W-:Y:S08]  /*0000*/  LDC R1, c[0x0][0x37c] ;  /* 0x0000df00ff017b82 */ /* 0x000ff00000000800 */
[----:B------:R-:W0:Y:S01]  /*0010*/  LDC R2, c[0x0][0x390] ;  /* 0x0000e400ff027b82 */ /* 0x000e220000000800 */
[----:B------:R-:W1:Y:S01]  /*0020*/  S2R R6, SR_TID.X ;  /* 0x0000000000067919 */ /* 0x000e620000002100 */
[----:B0-----:R-:W-:-:S05]  /*0030*/  VIADD R0, R2, 0x1ff ;  /* 0x000001ff02007836 */ /* 0x001fca0000000000 */
[----:B------:R-:W-:-:S04]  /*0040*/  SHF.R.S32.HI R3, RZ, 0x1f, R0 ;  /* 0x0000001fff037819 */ /* 0x000fc80000011400 */
[----:B------:R-:W-:-:S04]  /*0050*/  LEA.HI R3, R3, R0, RZ, 0x9 ;  /* 0x0000000003037211 */ /* 0x000fc800078f48ff */
[----:B------:R-:W-:-:S05]  /*0060*/  SHF.R.S32.HI R3, RZ, 0x9, R3 ;  /* 0x00000009ff037819 */ /* 0x000fca0000011403 */
[----:B-1----:R-:W-:-:S05]  /*0070*/  IMAD R6, R3, R6, RZ ;  /* 0x0000000603067224 */ /* 0x002fca00078e02ff */
[----:B------:R-:W-:-:S04]  /*0080*/  VIADDMNMX R3, R6, R3, R2, PT ;  /* 0x0000000306037246 */ /* 0x000fc80003800102 */
[----:B------:R-:W-:-:S13]  /*0090*/  ISETP.GE.AND P0, PT, R6, R3, PT ;  /* 0x000000030600720c */ /* 0x000fda0003f06270 */
[----:B------:R-:W-:Y:S05]  /*00a0*/  @P0 EXIT ;  /* 0x000000000000094d */ /* 0x000fea0003800000 */
[C---:B------:R-:W-:Y:S01]  /*00b0*/  IMAD.IADD R0, R6.reuse, 0x1, -R3 ;  /* 0x0000000106007824 */ /* 0x040fe200078e0a03 */
[----:B------:R-:W0:Y:S01]  /*00c0*/  LDCU.64 UR4, c[0x0][0x358] ;  /* 0x00006b00ff0477ac */ /* 0x000e220008000a00 */
[----:B------:R-:W-:Y:S01]  /*00d0*/  IMAD.SHL.U32 R6, R6, 0x20, RZ ;  /* 0x0000002006067824 */ /* 0x000fe200078e00ff */
[----:B------:R-:W1:Y:S06]  /*00e0*/  LDCU.128 UR8, c[0x0][0x380] ;  /* 0x00007000ff0877ac */ /* 0x000e6c0008000c00 */
.L_x_0:
[----:B--2---:R-:W-:Y:S02]  /*00f0*/  SHF.R.S32.HI R3, RZ, 0x1f, R6 ;  /* 0x0000001fff037819 */ /* 0x004fe40000011406 */
[----:B-1----:R-:W-:-:S04]  /*0100*/  IADD3 R4, P0, PT, R6, UR8, RZ ;  /* 0x0000000806047c10 */ /* 0x002fc8000ff1e0ff */
[----:B------:R-:W-:-:S05]  /*0110*/  IADD3.X R5, PT, PT, R3, UR9, RZ, P0, !PT ;  /* 0x0000000903057c10 */ /* 0x000fca00087fe4ff */
[----:B0-----:R-:W2:Y:S01]  /*0120*/  LDG.E.U8 R7, desc[UR4][R4.64] ;  /* 0x0000000404077981 */ /* 0x001ea2000c1e1100 */
[----:B------:R-:W-:-:S04]  /*0130*/  IADD3 R2, P0, PT, R6, UR10, RZ ;  /* 0x0000000a06027c10 */ /* 0x000fc8000ff1e0ff */
[----:B------:R-:W-:-:S05]  /*0140*/  IADD3.X R3, PT, PT, R3, UR11, RZ, P0, !PT ;  /* 0x0000000b03037c10 */ /* 0x000fca00087fe4ff */
[----:B--2---:R0:W-:Y:S04]  /*0150*/  STG.E.U8 desc[UR4][R2.64], R7 ;  /* 0x0000000702007986 */ /* 0x0041e8000c101104 */
[----:B------:R-:W2:Y:S04]  /*0160*/  LDG.E.U8 R9, desc[UR4][R4.64+0x1] ;  /* 0x0000010404097981 */ /* 0x000ea8000c1e1100 */
[----:B--2---:R1:W-:Y:S04]  /*0170*/  STG.E.U8 desc[UR4][R2.64+0x1], R9 ;  /* 0x0000010902007986 */ /* 0x0043e8000c101104 */
[----:B------:R-:W2:Y:S04]  /*0180*/  LDG.E.U8 R11, desc[UR4][R4.64+0x2] ;  /* 0x00000204040b7981 */ /* 0x000ea8000c1e1100 */
[----:B--2---:R2:W-:Y:S04]  /*0190*/  STG.E.U8 desc[UR4][R2.64+0x2], R11 ;  /* 0x0000020b02007986 */ /* 0x0045e8000c101104 */
[----:B------:R-:W3:Y:S04]  /*01a0*/  LDG.E.U8 R13, desc[UR4][R4.64+0x3] ;  /* 0x00000304040d7981 */ /* 0x000ee8000c1e1100 */
[----:B---3--:R3:W-:Y:S04]  /*01b0*/  STG.E.U8 desc[UR4][R2.64+0x3], R13 ;  /* 0x0000030d02007986 */ /* 0x0087e8000c101104 */
[----:B------:R-:W4:Y:S04]  /*01c0*/  LDG.E.U8 R15, desc[UR4][R4.64+0x4] ;  /* 0x00000404040f7981 */ /* 0x000f28000c1e1100 */
[----:B----4-:R4:W-:Y:S04]  /*01d0*/  STG.E.U8 desc[UR4][R2.64+0x4], R15 ;  /* 0x0000040f02007986 */ /* 0x0109e8000c101104 */
[----:B------:R-:W5:Y:S04]  /*01e0*/  LDG.E.U8 R17, desc[UR4][R4.64+0x5] ;  /* 0x0000050404117981 */ /* 0x000f68000c1e1100 */
[----:B-----5:R5:W-:Y:S04]  /*01f0*/  STG.E.U8 desc[UR4][R2.64+0x5], R17 ;  /* 0x0000051102007986 */ /* 0x020be8000c101104 */
[----:B0-----:R-:W2:Y:S04]  /*0200*/  LDG.E.U8 R7, desc[UR4][R4.64+0x6] ;  /* 0x0000060404077981 */ /* 0x001ea8000c1e1100 */
[----:B--2---:R0:W-:Y:S04]  /*0210*/  STG.E.U8 desc[UR4][R2.64+0x6], R7 ;  /* 0x0000060702007986 */ /* 0x0041e8000c101104 */
[----:B-1----:R-:W2:Y:S04]  /*0220*/  LDG.E.U8 R9, desc[UR4][R4.64+0x7] ;  /* 0x0000070404097981 */ /* 0x002ea8000c1e1100 */
[----:B--2---:R1:W-:Y:S04]  /*0230*/  STG.E.U8 desc[UR4][R2.64+0x7], R9 ;  /* 0x0000070902007986 */ /* 0x0043e8000c101104 */
[----:B------:R-:W2:Y:S04]  /*0240*/  LDG.E.U8 R11, desc[UR4][R4.64+0x8] ;  /* 0x00000804040b7981 */ /* 0x000ea8000c1e1100 */
[----:B--2---:R2:W-:Y:S04]  /*0250*/  STG.E.U8 desc[UR4][R2.64+0x8], R11 ;  /* 0x0000080b02007986 */ /* 0x0045e8000c101104 */
[----:B---3--:R-:W3:Y:S04]  /*0260*/  LDG.E.U8 R13, desc[UR4][R4.64+0x9] ;  /* 0x00000904040d7981 */ /* 0x008ee8000c1e1100 */
[----:B---3--:R3:W-:Y:S04]  /*0270*/  STG.E.U8 desc[UR4][R2.64+0x9], R13 ;  /* 0x0000090d02007986 */ /* 0x0087e8000c101104 */
[----:B----4-:R-:W4:Y:S04]  /*0280*/  LDG.E.U8 R15, desc[UR4][R4.64+0xa] ;  /* 0x00000a04040f7981 */ /* 0x010f28000c1e1100 */
[----:B----4-:R4:W-:Y:S04]  /*0290*/  STG.E.U8 desc[UR4][R2.64+0xa], R15 ;  /* 0x00000a0f02007986 */ /* 0x0109e8000c101104 */
[----:B-----5:R-:W5:Y:S04]  /*02a0*/  LDG.E.U8 R17, desc[UR4][R4.64+0xb] ;  /* 0x00000b0404117981 */ /* 0x020f68000c1e1100 */
        /* <DEDUP_REMOVED lines=33> */
[----:B----4-:R-:W3:Y:S04]  /*04c0*/  LDG.E.U8 R15, desc[UR4][R4.64+0x1c] ;  /* 0x00001c04040f7981 */ /* 0x010ee8000c1e1100 */
[----:B---3--:R2:W-:Y:S04]  /*04d0*/  STG.E.U8 desc[UR4][R2.64+0x1c], R15 ;  /* 0x00001c0f02007986 */ /* 0x0085e8000c101104 */
[----:B-----5:R-:W3:Y:S04]  /*04e0*/  LDG.E.U8 R17, desc[UR4][R4.64+0x1d] ;  /* 0x00001d0404117981 */ /* 0x020ee8000c1e1100 */
[----:B---3--:R2:W-:Y:S04]  /*04f0*/  STG.E.U8 desc[UR4][R2.64+0x1d], R17 ;  /* 0x00001d1102007986 */ /* 0x0085e8000c101104 */
[----:B0-----:R-:W3:Y:S04]  /*0500*/  LDG.E.U8 R7, desc[UR4][R4.64+0x1e] ;  /* 0x00001e0404077981 */ /* 0x001ee8000c1e1100 */
[----:B---3--:R2:W-:Y:S04]  /*0510*/  STG.E.U8 desc[UR4][R2.64+0x1e], R7 ;  /* 0x00001e0702007986 */ /* 0x0085e8000c101104 */
[----:B-1----:R-:W3:Y:S01]  /*0520*/  LDG.E.U8 R9, desc[UR4][R4.64+0x1f] ;  /* 0x00001f0404097981 */ /* 0x002ee2000c1e1100 */
[----:B------:R-:W-:-:S02]  /*0530*/  VIADD R0, R0, 0x1 ;  /* 0x0000000100007836 */ /* 0x000fc40000000000 */
[----:B------:R-:W-:-:S03]  /*0540*/  VIADD R6, R6, 0x20 ;  /* 0x0000002006067836 */ /* 0x000fc60000000000 */
[----:B------:R-:W-:Y:S01]  /*0550*/  ISETP.NE.AND P0, PT, R0, RZ, PT ;  /* 0x000000ff0000720c */ /* 0x000fe20003f05270 */
[----:B---3--:R2:W-:-:S12]  /*0560*/  STG.E.U8 desc[UR4][R2.64+0x1f], R9 ;  /* 0x00001f0902007986 */ /* 0x0085d8000c101104 */
[----:B------:R-:W-:Y:S05]  /*0570*/  @P0 BRA `(.L_x_0) ;  /* 0xfffffff800dc0947 */ /* 0x000fea000383ffff */
[----:B------:R-:W-:Y:S05]  /*0580*/  EXIT ;  /* 0x000000000000794d */ /* 0x000fea0003800000 */
.L_x_1:
[----:B------:R-:W-:-:S00]  /*0590*/  BRA `(.L_x_1) ;  /* 0xfffffffc00fc7947 */ /* 0x000fc0000383ffff */
[----:B------:R-:W-:-:S00]  /*05a0*/  NOP ;  /* 0x0000000000007918 */ /* 0x000fc00000000000 */
        /* <DEDUP_REMOVED lines=13> */
.L_x_2:


//--------------------- .nv.shared.reserved.0     --------------------------
	.section	.nv.shared.reserved.0,"aw",@nobits
	.weak		__nv_reservedSMEM_offset_0_alias
	.size		__nv_reservedSMEM_offset_0_alias, 0, 64
	.other		__nv_reservedSMEM_offset_0_alias,@"STO_CUDA_RESERVED_SHARED STV_DEFAULT"
__nv_reservedSMEM_offset_0_alias:
	.zero		0
	.zero		64


//--------------------- .nv.constant0._Z15kernel_functionPcS_ii --------------------------
	.section	.nv.constant0._Z15kernel_functionPcS_ii,"a",@progbits
	.sectionflags	@""
	.align	4
.nv.constant0._Z15kernel_functionPcS_ii:
	.zero		920


//--------------------- SYMBOLS --------------------------

	.type		.nv.reservedSmem.offset0,@object
	.size		.nv.reservedSmem.offset0,0x4
